	.target	sm_100a

	.elftype	@"ET_EXEC"


//--------------------- .note.nv.tkinfo           --------------------------
	.section	.note.nv.tkinfo,"",@"SHT_NOTE"
	.sectionflags	@"SHF_NOTE_NV_TKINFO"
	.tkinfo
        /*0018*/ 	.word	0x00000081
        /*0030*/ 	.string	""
        /*0030*/ 	.string	"ptxas-blackwell"
        /*0030*/ 	.string	"Cuda compilation tools, release 12.9, V12.9.86"
        /*0030*/ 	.string	"Build cuda_12.9.r12.9/compiler.36037853_0"
        /*0030*/ 	.string	"-v  -suppress-debug-info  -lineinfo  -arch sm_100a "



//--------------------- .note.nv.cuver            --------------------------
	.section	.note.nv.cuver,"",@"SHT_NOTE"
	.sectionflags	@"SHF_NOTE_NV_CUVER"
        /*0018*/ 	.short	0x0001
        /*001a*/ 	.short	0x0064
        /*001c*/ 	.short	0x0001
        /*001e*/ 	.short	0x0000
        /*0020*/ 	.short	0x0001
        /*0022*/ 	.short	0x0000


//--------------------- .nv.info                  --------------------------
	.section	.nv.info,"",@"SHT_CUDA_INFO"
	.align	4


	//----- nvinfo : EIATTR_REGCOUNT
	.align		4
        /*0000*/ 	.byte	0x04, 0x2f
        /*0002*/ 	.short	(.L_4 - .L_3)
	.align		4
.L_3:
        /*0004*/ 	.word	index@(gluon_mma)
        /*0008*/ 	.word	0x00000060


	//----- nvinfo : EIATTR_FRAME_SIZE
	.align		4
.L_4:
        /*000c*/ 	.byte	0x04, 0x11
        /*000e*/ 	.short	(.L_6 - .L_5)
	.align		4
.L_5:
        /*0010*/ 	.word	index@($__internal_2_$__cuda_sm10x_tcgen05_guardrail_trap_unallocated_columns_being_dealloced)
        /*0014*/ 	.word	0x00000000


	//----- nvinfo : EIATTR_FRAME_SIZE
	.align		4
.L_6:
        /*0018*/ 	.byte	0x04, 0x11
        /*001a*/ 	.short	(.L_8 - .L_7)
	.align		4
.L_7:
        /*001c*/ 	.word	index@($__internal_1_$__cuda_sm10x_tcgen05_guardrail_trap_phase_invalid_during_alloc)
        /*0020*/ 	.word	0x00000000


	//----- nvinfo : EIATTR_FRAME_SIZE
	.align		4
.L_8:
        /*0024*/ 	.byte	0x04, 0x11
        /*0026*/ 	.short	(.L_10 - .L_9)
	.align		4
.L_9:
        /*0028*/ 	.word	index@($__internal_0_$__cuda_sm10x_tcgen05_guardrail_trap_col_being_dealloced_not_returned_by_alloc)
        /*002c*/ 	.word	0x00000000


	//----- nvinfo : EIATTR_FRAME_SIZE
	.align		4
.L_10:
        /*0030*/ 	.byte	0x04, 0x11
        /*0032*/ 	.short	(.L_12 - .L_11)
	.align		4
.L_11:
        /*0034*/ 	.word	index@(gluon_mma)
        /*0038*/ 	.word	0x00000000


	//----- nvinfo : EIATTR_MIN_STACK_SIZE
	.align		4
.L_12:
        /*003c*/ 	.byte	0x04, 0x12
        /*003e*/ 	.short	(.L_14 - .L_13)
	.align		4
.L_13:
        /*0040*/ 	.word	index@(gluon_mma)
        /*0044*/ 	.word	0x00000000
.L_14:


//--------------------- .nv.info.gluon_mma        --------------------------
	.section	.nv.info.gluon_mma,"",@"SHT_CUDA_INFO"
	.sectionflags	@""
	.align	4


	//----- nvinfo : EIATTR_CUDA_API_VERSION
	.align		4
        /*0000*/ 	.byte	0x04, 0x37
        /*0002*/ 	.short	(.L_16 - .L_15)
.L_15:
        /*0004*/ 	.word	0x00000081


	//----- nvinfo : EIATTR_KPARAM_INFO
	.align		4
.L_16:
        /*0008*/ 	.byte	0x04, 0x17
        /*000a*/ 	.short	(.L_18 - .L_17)
.L_17:
        /*000c*/ 	.word	0x00000000
        /*0010*/ 	.short	0x0004
        /*0012*/ 	.short	0x0020
        /*0014*/ 	.byte	0x00, 0xf4, 0x21, 0x00


	//----- nvinfo : EIATTR_KPARAM_INFO
	.align		4
.L_18:
        /*0018*/ 	.byte	0x04, 0x17
        /*001a*/ 	.short	(.L_20 - .L_19)
.L_19:
        /*001c*/ 	.word	0x00000000
        /*0020*/ 	.short	0x0003
        /*0022*/ 	.short	0x0018
        /*0024*/ 	.byte	0x00, 0xf4, 0x21, 0x00


	//----- nvinfo : EIATTR_KPARAM_INFO
	.align		4
.L_20:
        /*0028*/ 	.byte	0x04, 0x17
        /*002a*/ 	.short	(.L_22 - .L_21)
.L_21:
        /*002c*/ 	.word	0x00000000
        /*0030*/ 	.short	0x0002
        /*0032*/ 	.short	0x0010
        /*0034*/ 	.byte	0x00, 0xf4, 0x21, 0x00


	//----- nvinfo : EIATTR_KPARAM_INFO
	.align		4
.L_22:
        /*0038*/ 	.byte	0x04, 0x17
        /*003a*/ 	.short	(.L_24 - .L_23)
.L_23:
        /*003c*/ 	.word	0x00000000
        /*0040*/ 	.short	0x0001
        /*0042*/ 	.short	0x0008
        /*0044*/ 	.byte	0x00, 0xf4, 0x21, 0x00


	//----- nvinfo : EIATTR_KPARAM_INFO
	.align		4
.L_24:
        /*0048*/ 	.byte	0x04, 0x17
        /*004a*/ 	.short	(.L_26 - .L_25)
.L_25:
        /*004c*/ 	.word	0x00000000
        /*0050*/ 	.short	0x0000
        /*0052*/ 	.short	0x0000
        /*0054*/ 	.byte	0x00, 0xf4, 0x21, 0x00


	//----- nvinfo : EIATTR_AT_ENTRY_FRAGMENTS
	.align		4
.L_26:
        /*0058*/ 	.byte	0x04, 0x4f
        /*005a*/ 	.short	(.L_28 - .L_27)


	//   ....[0]....
.L_27:
        /*005c*/ 	.word	0x00000004


	//----- nvinfo : EIATTR_RESERVED_SMEM_USED
	.align		4
.L_28:
        /*0060*/ 	.byte	0x01, 0x41
	.zero		2


	//----- nvinfo : EIATTR_SPARSE_MMA_MASK
	.align		4
        /*0064*/ 	.byte	0x03, 0x50
        /*0066*/ 	.short	0x0000


	//----- nvinfo : EIATTR_TCGEN05_1CTA_USED
	.align		4
        /*0068*/ 	.byte	0x01, 0x51
	.zero		2


	//----- nvinfo : EIATTR_MAXREG_COUNT
	.align		4
        /*006c*/ 	.byte	0x03, 0x1b
        /*006e*/ 	.short	0x00ff


	//----- nvinfo : EIATTR_NUM_BARRIERS
	.align		4
        /*0070*/ 	.byte	0x02, 0x4c
        /*0072*/ 	.byte	0x01
	.zero		1


	//----- nvinfo : EIATTR_INT_WARP_WIDE_INSTR_OFFSETS
	.align		4
        /*0074*/ 	.byte	0x04, 0x31
        /*0076*/ 	.short	(.L_30 - .L_29)


	//   ....[0]....
.L_29:
        /*0078*/ 	.word	0x00000d30


	//   ....[1]....
        /*007c*/ 	.word	0x00000d80


	//   ....[2]....
        /*0080*/ 	.word	0x00001460


	//   ....[3]....
        /*0084*/ 	.word	0x00001470


	//   ....[4]....
        /*0088*/ 	.word	0x00001f00


	//   ....[5]....
        /*008c*/ 	.word	0x00001f50


	//----- nvinfo : EIATTR_COOP_GROUP_MASK_REGIDS
	.align		4
.L_30:
        /*0090*/ 	.byte	0x04, 0x29
        /*0092*/ 	.short	(.L_32 - .L_31)


	//   ....[0]....
.L_31:
        /*0094*/ 	.word	0xffffffff


	//   ....[1]....
        /*0098*/ 	.word	0xffffffff


	//   ....[2]....
        /*009c*/ 	.word	0xffffffff


	//   ....[3]....
        /*00a0*/ 	.word	0xffffffff


	//----- nvinfo : EIATTR_COOP_GROUP_INSTR_OFFSETS
	.align		4
.L_32:
        /*00a4*/ 	.byte	0x04, 0x28
        /*00a6*/ 	.short	(.L_34 - .L_33)


	//   ....[0]....
.L_33:
        /*00a8*/ 	.word	0x00000050


	//   ....[1]....
        /*00ac*/ 	.word	0x00000310


	//   ....[2]....
        /*00b0*/ 	.word	0x00001d90


	//   ....[3]....
        /*00b4*/ 	.word	0x00002000


	//----- nvinfo : EIATTR_VRC_CTA_INIT_COUNT
	.align		4
.L_34:
        /*00b8*/ 	.byte	0x02, 0x4a
        /*00ba*/ 	.byte	0x80
	.zero		1


	//----- nvinfo : EIATTR_MBARRIER_INSTR_OFFSETS
	.align		4
        /*00bc*/ 	.byte	0x04, 0x39
        /*00be*/ 	.short	(.L_36 - .L_35)


	//   ....[0]....
.L_35:
        /*00c0*/ 	.word	0x00001210
        /*00c4*/ 	.word	0x000000ff
        /*00c8*/ 	.word	0x00006000
        /*00cc*/ 	.short	0x0100
        /*00ce*/ 	.byte	0x0c
	.zero		1


	//   ....[1]....
        /*00d0*/ 	.word	0x000014e0
        /*00d4*/ 	.word	0x000000ff
        /*00d8*/ 	.word	0x00006000
        /*00dc*/ 	.short	0x010a
        /*00de*/ 	.byte	0x0c
	.zero		1


	//   ....[2]....
        /*00e0*/ 	.word	0x00001600
        /*00e4*/ 	.word	0x000000ff
        /*00e8*/ 	.word	0x00006000
        /*00ec*/ 	.short	0x0108
        /*00ee*/ 	.byte	0x0c
	.zero		1


	//   ....[3]....
        /*00f0*/ 	.word	0x00002020
        /*00f4*/ 	.word	0x000000ff
        /*00f8*/ 	.word	0x00006000
        /*00fc*/ 	.short	0x010a
        /*00fe*/ 	.byte	0x0c
	.zero		1


	//----- nvinfo : EIATTR_NUM_MBARRIERS
	.align		4
.L_36:
        /*0100*/ 	.byte	0x03, 0x38
        /*0102*/ 	.short	0x0001


	//----- nvinfo : EIATTR_EXIT_INSTR_OFFSETS
	.align		4
        /*0104*/ 	.byte	0x04, 0x1c
        /*0106*/ 	.short	(.L_38 - .L_37)


	//   ....[0]....
.L_37:
        /*0108*/ 	.word	0x00002010


	//----- nvinfo : EIATTR_REQNTID
	.align		4
.L_38:
        /*010c*/ 	.byte	0x04, 0x10
        /*010e*/ 	.short	(.L_40 - .L_39)
.L_39:
        /*0110*/ 	.word	0x00000080
        /*0114*/ 	.word	0x00000001
        /*0118*/ 	.word	0x00000001


	//----- nvinfo : EIATTR_CRS_STACK_SIZE
	.align		4
.L_40:
        /*011c*/ 	.byte	0x04, 0x1e
        /*011e*/ 	.short	(.L_42 - .L_41)
.L_41:
        /*0120*/ 	.word	0x00000000


	//----- nvinfo : EIATTR_CBANK_PARAM_SIZE
	.align		4
.L_42:
        /*0124*/ 	.byte	0x03, 0x19
        /*0126*/ 	.short	0x0028


	//----- nvinfo : EIATTR_PARAM_CBANK
	.align		4
        /*0128*/ 	.byte	0x04, 0x0a
        /*012a*/ 	.short	(.L_44 - .L_43)
	.align		4
.L_43:
        /*012c*/ 	.word	index@(.nv.constant0.gluon_mma)
        /*0130*/ 	.short	0x0380
        /*0132*/ 	.short	0x0028


	//----- nvinfo : EIATTR_SW_WAR
	.align		4
.L_44:
        /*0134*/ 	.byte	0x04, 0x36
        /*0136*/ 	.short	(.L_46 - .L_45)
.L_45:
        /*0138*/ 	.word	0x00000008
.L_46:


//--------------------- .nv.compat                --------------------------
	.section	.nv.compat,"",@"SHT_CUDA_COMPAT_INFO"
	.align	4
        /*0000*/ 	.byte	0x02, 0x02, 0x02, 0x00, 0x02, 0x05, 0x05, 0x00, 0x02, 0x03, 0x00, 0x00, 0x02, 0x06, 0x01, 0x00


//--------------------- .nv.callgraph             --------------------------
	.section	.nv.callgraph,"",@"SHT_CUDA_CALLGRAPH"
	.align	4
	.sectionentsize	8
	.align		4
        /*0000*/ 	.word	0x00000000
	.align		4
        /*0004*/ 	.word	0xffffffff
	.align		4
        /*0008*/ 	.word	0x00000000
	.align		4
        /*000c*/ 	.word	0xfffffffe
	.align		4
        /*0010*/ 	.word	0x00000000
	.align		4
        /*0014*/ 	.word	0xfffffffd
	.align		4
        /*0018*/ 	.word	0x00000000
	.align		4
        /*001c*/ 	.word	0xfffffffc


//--------------------- .text.gluon_mma           --------------------------
	.section	.text.gluon_mma,"ax",@progbits
	.align	128
        .global         gluon_mma
        .type           gluon_mma,@function
        .size           gluon_mma,(.L_x_15 - gluon_mma)
        .other          gluon_mma,@"STO_CUDA_ENTRY STV_DEFAULT"
gluon_mma:
.text.gluon_mma:
[----:B------:R-:W0:Y:S01]  /*0000*/  LDC R1, c[0x0][0x37c] ;  /* 0x0000df00ff017b82 */ /* 0x000e220000000800 */
[----:B------:R-:W1:Y:S02]  /*0010*/  S2R R3, SR_TID.X ;  /* 0x0000000000037919 */ /* 0x000e640000002100 */
[----:B-1----:R-:W-:-:S13]  /*0020*/  ISETP.GE.U32.AND P1, PT, R3, 0x20, PT ;  /* 0x000000200300780c */ /* 0x002fda0003f26070 */
[----:B------:R-:W-:Y:S05]  /*0030*/  @P1 BRA `(.L_x_0) ;  /* 0x0000000000b81947 */ /* 0x000fea0003800000 */
[----:B------:R-:W1:Y:S01]  /*0040*/  S2UR UR6, SR_CgaCtaId ;  /* 0x00000000000679c3 */ /* 0x000e620000008800 */
[----:B------:R-:W-:Y:S01]  /*0050*/  NOP ;  /* 0x0000000000007918 */ /* 0x000fe20000000000 */
[----:B------:R-:W-:Y:S02]  /*0060*/  UMOV UR4, 0x40 ;  /* 0x0000004000047882 */ /* 0x000fe40000000000 */
[----:B-1----:R-:W-:-:S09]  /*0070*/  ULEA UR4, UR6, UR4, 0x18 ;  /* 0x0000000406047291 */ /* 0x002fd2000f8ec0ff */
[----:B------:R-:W1:Y:S01]  /*0080*/  LDS.U8 R0, [UR4] ;  /* 0x00000004ff007984 */ /* 0x000e620008000000 */
[----:B------:R-:W-:Y:S02]  /*0090*/  UMOV UR4, 0x400 ;  /* 0x0000040000047882 */ /* 0x000fe40000000000 */
[----:B------:R-:W-:Y:S01]  /*00a0*/  ULEA UR4, UR6, UR4, 0x18 ;  /* 0x0000000406047291 */ /* 0x000fe2000f8ec0ff */
[----:B-1----:R-:W-:-:S13]  /*00b0*/  ISETP.NE.AND P0, PT, R0, RZ, PT ;  /* 0x000000ff0000720c */ /* 0x002fda0003f05270 */
[----:B------:R-:W-:Y:S05]  /*00c0*/  @P0 BRA `(.L_x_1) ;  /* 0x00000000007c0947 */ /* 0x000fea0003800000 */
[----:B------:R-:W-:-:S13]  /*00d0*/  ELECT P0, URZ, PT ;  /* 0x0000000000ff782f */ /* 0x000fda0003800000 */
[----:B------:R-:W-:Y:S05]  /*00e0*/  @!P0 BRA `(.L_x_2) ;  /* 0x0000000000848947 */ /* 0x000fea0003800000 */
[----:B------:R-:W-:Y:S01]  /*00f0*/  UMOV UR5, 0x2 ;  /* 0x0000000200057882 */ /* 0x000fe20000000000 */
[----:B------:R-:W-:Y:S02]  /*0100*/  IMAD.MOV.U32 R7, RZ, RZ, 0x1 ;  /* 0x00000001ff077424 */ /* 0x000fe400078e00ff */
[----:B------:R-:W-:Y:S02]  /*0110*/  IMAD.MOV.U32 R5, RZ, RZ, 0x3 ;  /* 0x00000003ff057424 */ /* 0x000fe400078e00ff */
[----:B------:R-:W-:Y:S04]  /*0120*/  DEPBAR.LE SB1, 0x36 ;  /* 0x00009d800000791a */ /* 0x000fe80000000000 */
[----:B------:R-:W1:Y:S02]  /*0130*/  UTCATOMSWS.FIND_AND_SET.ALIGN UP0, UR5, UR5 ;  /* 0x00000005000575e3 */ /* 0x000e640008000800 */
[----:B-1----:R-:W-:-:S04]  /*0140*/  PLOP3.LUT P0, PT, PT, PT, UP0, 0x80, 0x8 ;  /* 0x000000000008781c */ /* 0x002fc80003f0f008 */
[----:B------:R-:W-:-:S04]  /*0150*/  SEL R0, RZ, 0xffffffff, !P0 ;  /* 0xffffffffff007807 */ /* 0x000fc80004000000 */
[----:B------:R-:W-:Y:S01]  /*0160*/  ISETP.NE.AND P0, PT, R0, RZ, PT ;  /* 0x000000ff0000720c */ /* 0x000fe20003f05270 */
[----:B------:R-:W-:-:S12]  /*0170*/  IMAD.U32 R0, RZ, RZ, UR5 ;  /* 0x00000005ff007e24 */ /* 0x000fd8000f8e00ff */
[----:B------:R-:W-:Y:S05]  /*0180*/  @P0 BRA `(.L_x_3) ;  /* 0x0000000000240947 */ /* 0x000fea0003800000 */
.L_x_4:
[----:B------:R-:W-:Y:S05]  /*0190*/  NANOSLEEP 0x64 ;  /* 0x000000640000795d */ /* 0x000fea0003800000 */
[----:B------:R-:W-:-:S05]  /*01a0*/  UMOV UR5, 0x2 ;  /* 0x0000000200057882 */ /* 0x000fca0000000000 */
[----:B------:R-:W-:Y:S04]  /*01b0*/  DEPBAR.LE SB1, 0x36 ;  /* 0x00009d800000791a */ /* 0x000fe80000000000 */
[----:B------:R-:W1:Y:S02]  /*01c0*/  UTCATOMSWS.FIND_AND_SET.ALIGN UP0, UR5, UR5 ;  /* 0x00000005000575e3 */ /* 0x000e640008000800 */
[----:B-1----:R-:W-:-:S04]  /*01d0*/  PLOP3.LUT P0, PT, PT, PT, UP0, 0x80, 0x8 ;  /* 0x000000000008781c */ /* 0x002fc80003f0f008 */
[----:B------:R-:W-:-:S04]  /*01e0*/  SEL R0, RZ, 0xffffffff, !P0 ;  /* 0xffffffffff007807 */ /* 0x000fc80004000000 */
[----:B------:R-:W-:Y:S01]  /*01f0*/  ISETP.NE.AND P0, PT, R0, RZ, PT ;  /* 0x000000ff0000720c */ /* 0x000fe20003f05270 */
[----:B------:R-:W-:-:S12]  /*0200*/  IMAD.U32 R0, RZ, RZ, UR5 ;  /* 0x00000005ff007e24 */ /* 0x000fd8000f8e00ff */
[----:B------:R-:W-:Y:S05]  /*0210*/  @!P0 BRA `(.L_x_4) ;  /* 0xfffffffc00dc8947 */ /* 0x000fea000383ffff */
.L_x_3:
[C---:B------:R-:W-:Y:S01]  /*0220*/  VIADD R4, R0.reuse, 0x10 ;  /* 0x0000001000047836 */ /* 0x040fe20000000000 */
[----:B------:R-:W-:Y:S01]  /*0230*/  UMOV UR5, 0x50 ;  /* 0x0000005000057882 */ /* 0x000fe20000000000 */
[----:B------:R-:W-:Y:S01]  /*0240*/  SHF.L.U32 R2, R5, R0, RZ ;  /* 0x0000000005027219 */ /* 0x000fe200000006ff */
[----:B------:R-:W-:Y:S01]  /*0250*/  ULEA UR5, UR6, UR5, 0x18 ;  /* 0x0000000506057291 */ /* 0x000fe2000f8ec0ff */
[----:B------:R-:W-:Y:S01]  /*0260*/  IMAD.SHL.U32 R0, R0, 0x20, RZ ;  /* 0x0000002000007824 */ /* 0x000fe200078e00ff */
[----:B------:R-:W-:-:S04]  /*0270*/  SHF.L.U32 R5, R7, R4, RZ ;  /* 0x0000000407057219 */ /* 0x000fc800000006ff */
[----:B------:R-:W-:-:S05]  /*0280*/  LOP3.LUT R2, R5, R2, RZ, 0xfc, !PT ;  /* 0x0000000205027212 */ /* 0x000fca00078efcff */
[----:B------:R1:W-:Y:S04]  /*0290*/  ATOMS.OR RZ, [UR5], R2 ;  /* 0x00000002ffff798c */ /* 0x0003e8000b000005 */
[----:B------:R1:W-:Y:S01]  /*02a0*/  STS [UR4], R0 ;  /* 0x00000000ff007988 */ /* 0x0003e20008000804 */
[----:B------:R-:W-:Y:S05]  /*02b0*/  BRA `(.L_x_2) ;  /* 0x0000000000107947 */ /* 0x000fea0003800000 */
.L_x_1:
[----:B------:R-:W-:Y:S01]  /*02c0*/  IMAD.MOV.U32 R0, RZ, RZ, -0x1 ;  /* 0xffffffffff007424 */ /* 0x000fe200078e00ff */
[----:B------:R-:W-:-:S04]  /*02d0*/  MOV R4, 0x300 ;  /* 0x0000030000047802 */ /* 0x000fc80000000f00 */
[----:B------:R1:W-:Y:S03]  /*02e0*/  STS [UR4], R0 ;  /* 0x00000000ff007988 */ /* 0x0003e60008000804 */
[----:B01----:R-:W-:Y:S05]  /*02f0*/  CALL.REL.NOINC `($__internal_1_$__cuda_sm10x_tcgen05_guardrail_trap_phase_invalid_during_alloc) ;  /* 0x0000001c00607944 */ /* 0x003fea0003c00000 */
.L_x_2:
[----:B------:R-:W-:Y:S05]  /*0300*/  WARPSYNC.ALL ;  /* 0x0000000000007948 */ /* 0x000fea0003800000 */
[----:B------:R-:W-:Y:S01]  /*0310*/  NOP ;  /* 0x0000000000007918 */ /* 0x000fe20000000000 */
.L_x_0:
[----:B------:R-:W2:Y:S08]  /*0320*/  S2UR UR11, SR_CgaCtaId ;  /* 0x00000000000b79c3 */ /* 0x000eb00000008800 */
[----:B------:R-:W-:Y:S01]  /*0330*/  BAR.SYNC.DEFER_BLOCKING 0x0 ;  /* 0x0000000000007b1d */ /* 0x000fe20000010000 */
[C---:B------:R-:W-:Y:S02]  /*0340*/  LOP3.LUT R69, R3.reuse, 0x60, RZ, 0xc0, !PT ;  /* 0x0000006003457812 */ /* 0x040fe400078ec0ff */
[----:B-1----:R-:W-:-:S03]  /*0350*/  LOP3.LUT R0, R3, 0x1f, RZ, 0xc0, !PT ;  /* 0x0000001f03007812 */ /* 0x002fc600078ec0ff */
[----:B------:R-:W-:Y:S02]  /*0360*/  UMOV UR4, 0x400 ;  /* 0x0000040000047882 */ /* 0x000fe40000000000 */
[----:B------:R-:W1:Y:S01]  /*0370*/  LDC.64 R4, c[0x0][0x380] ;  /* 0x0000e000ff047b82 */ /* 0x000e620000000a00 */
[----:B------:R-:W3:Y:S01]  /*0380*/  LDCU.64 UR20, c[0x0][0x358] ;  /* 0x00006b00ff1477ac */ /* 0x000ee20008000a00 */
[C---:B------:R-:W-:Y:S01]  /*0390*/  IMAD.SHL.U32 R81, R69.reuse, 0x2, RZ ;  /* 0x0000000245517824 */ /* 0x040fe200078e00ff */
[----:B--2---:R-:W-:Y:S01]  /*03a0*/  ULEA UR12, UR11, UR4, 0x18 ;  /* 0x000000040b0c7291 */ /* 0x004fe2000f8ec0ff */
[----:B------:R-:W-:Y:S02]  /*03b0*/  IMAD R7, R69, 0x2, R0 ;  /* 0x0000000245077824 */ /* 0x000fe400078e0200 */
[----:B-1----:R-:W-:-:S06]  /*03c0*/  IMAD.WIDE.U32 R4, R81, 0x2, R4 ;  /* 0x0000000251047825 */ /* 0x002fcc00078e0004 */
[----:B------:R-:W1:Y:S01]  /*03d0*/  LDS R2, [UR12] ;  /* 0x0000000cff027984 */ /* 0x000e620008000800 */
[----:B------:R-:W-:Y:S01]  /*03e0*/  SHF.R.U32.HI R68, RZ, 0x1, R69 ;  /* 0x00000001ff447819 */ /* 0x000fe20000011645 */
[----:B------:R-:W-:Y:S01]  /*03f0*/  IMAD.WIDE.U32 R4, R0, 0x2, R4 ;  /* 0x0000000200047825 */ /* 0x000fe200078e0004 */
[----:B------:R-:W-:Y:S03]  /*0400*/  BAR.SYNC.DEFER_BLOCKING 0x0 ;  /* 0x0000000000007b1d */ /* 0x000fe60000010000 */
[----:B------:R-:W-:-:S03]  /*0410*/  IMAD.SHL.U32 R7, R7, 0x2, RZ ;  /* 0x0000000207077824 */ /* 0x000fc600078e00ff */
[----:B---3--:R2:W5:Y:S04]  /*0420*/  LDG.E.U16 R23, desc[UR20][R4.64] ;  /* 0x0000001404177981 */ /* 0x008568000c1e1500 */
[----:B------:R2:W5:Y:S04]  /*0430*/  LDG.E.U16 R27, desc[UR20][R4.64+0x40] ;  /* 0x00004014041b7981 */ /* 0x000568000c1e1500 */
[----:B------:R2:W5:Y:S01]  /*0440*/  LDG.E.U16 R29, desc[UR20][R4.64+0x200] ;  /* 0x00020014041d7981 */ /* 0x000562000c1e1500 */
[----:B-1----:R-:W-:-:S03]  /*0450*/  R2UR UR13, R2 ;  /* 0x00000000020d72ca */ /* 0x002fc600000e0000 */
[----:B------:R2:W5:Y:S01]  /*0460*/  LDG.E.U16 R83, desc[UR20][R4.64+0x240] ;  /* 0x0002401404537981 */ /* 0x000562000c1e1500 */
[----:B------:R-:W-:-:S03]  /*0470*/  LOP3.LUT R2, R7, R68, RZ, 0x3c, !PT ;  /* 0x0000004407027212 */ /* 0x000fc600078e3cff */
[----:B------:R2:W5:Y:S04]  /*0480*/  LDG.E.U16 R85, desc[UR20][R4.64+0x400] ;  /* 0x0004001404557981 */ /* 0x000568000c1e1500 */
        /* <DEDUP_REMOVED lines=23> */
[----:B------:R2:W5:Y:S01]  /*0600*/  LDG.E.U16 R25, desc[UR20][R4.64+0x1c00] ;  /* 0x001c001404197981 */ /* 0x000562000c1e1500 */
[----:B------:R-:W-:Y:S05]  /*0610*/  @P1 BRA `(.L_x_5) ;  /* 0x0000000000181947 */ /* 0x000fea0003800000 */
[----:B------:R-:W-:Y:S01]  /*0620*/  ELECT P0, URZ, PT ;  /* 0x0000000000ff782f */ /* 0x000fe20003800000 */
[----:B------:R-:W-:Y:S01]  /*0630*/  IMAD.MOV.U32 R6, RZ, RZ, 0x1 ;  /* 0x00000001ff067424 */ /* 0x000fe200078e00ff */
[----:B------:R-:W-:Y:S01]  /*0640*/  UMOV UR4, 0x40 ;  /* 0x0000004000047882 */ /* 0x000fe20000000000 */
[----:B------:R-:W-:Y:S01]  /*0650*/  UVIRTCOUNT.DEALLOC.SMPOOL 0x80 ;  /* 0x000000800000784c */ /* 0x000fe20000000000 */
[----:B------:R-:W-:-:S09]  /*0660*/  ULEA UR4, UR11, UR4, 0x18 ;  /* 0x000000040b047291 */ /* 0x000fd2000f8ec0ff */
[----:B------:R1:W-:Y:S03]  /*0670*/  @P0 STS.U8 [UR4], R6 ;  /* 0x00000006ff000988 */ /* 0x0003e60008000004 */
.L_x_5:
[----:B-1----:R-:W1:Y:S01]  /*0680*/  LDC.64 R6, c[0x0][0x388] ;  /* 0x0000e200ff067b82 */ /* 0x002e620000000a00 */
[----:B------:R-:W3:Y:S01]  /*0690*/  LDCU.64 UR4, c[0x0][0x380] ;  /* 0x00007000ff0477ac */ /* 0x000ee20008000a00 */
[----:B-----5:R4:W-:Y:S04]  /*06a0*/  STS.U16 [R2+UR12], R23 ;  /* 0x0000001702007988 */ /* 0x0209e8000800040c */
[----:B------:R2:W-:Y:S04]  /*06b0*/  STS.U16 [R2+UR12+0x40], R27 ;  /* 0x0000401b02007988 */ /* 0x0005e8000800040c */
[----:B------:R0:W-:Y:S04]  /*06c0*/  STS.U16 [R2+UR12+0x240], R29 ;  /* 0x0002401d02007988 */ /* 0x0001e8000800040c */
[----:B------:R-:W3:Y:S04]  /*06d0*/  LDG.E.U16 R9, desc[UR20][R4.64+0x1c40] ;  /* 0x001c401404097981 */ /* 0x000ee8000c1e1500 */
[----:B------:R-:W3:Y:S04]  /*06e0*/  LDG.E.U16 R13, desc[UR20][R4.64+0x1e00] ;  /* 0x001e0014040d7981 */ /* 0x000ee8000c1e1500 */
[----:B------:R-:W3:Y:S04]  /*06f0*/  LDG.E.U16 R15, desc[UR20][R4.64+0x1e40] ;  /* 0x001e4014040f7981 */ /* 0x000ee8000c1e1500 */
[----:B------:R-:W3:Y:S04]  /*0700*/  LDG.E.U16 R17, desc[UR20][R4.64+0x2000] ;  /* 0x0020001404117981 */ /* 0x000ee8000c1e1500 */
[----:B------:R-:W3:Y:S04]  /*0710*/  LDG.E.U16 R19, desc[UR20][R4.64+0x2040] ;  /* 0x0020401404137981 */ /* 0x000ee8000c1e1500 */
[----:B------:R-:W3:Y:S04]  /*0720*/  LDG.E.U16 R11, desc[UR20][R4.64+0x2200] ;  /* 0x00220014040b7981 */ /* 0x000ee8000c1e1500 */
[----:B------:R-:W3:Y:S04]  /*0730*/  LDG.E.U16 R21, desc[UR20][R4.64+0x2240] ;  /* 0x0022401404157981 */ /* 0x000ee8000c1e1500 */
[----:B----4-:R-:W4:Y:S04]  /*0740*/  LDG.E.U16 R23, desc[UR20][R4.64+0x2400] ;  /* 0x0024001404177981 */ /* 0x010f28000c1e1500 */
[----:B--2---:R-:W2:Y:S04]  /*0750*/  LDG.E.U16 R27, desc[UR20][R4.64+0x2440] ;  /* 0x00244014041b7981 */ /* 0x004ea8000c1e1500 */
[----:B0-----:R-:W2:Y:S04]  /*0760*/  LDG.E.U16 R29, desc[UR20][R4.64+0x2600] ;  /* 0x00260014041d7981 */ /* 0x001ea8000c1e1500 */
[----:B------:R-:W2:Y:S04]  /*0770*/  LDG.E.U16 R31, desc[UR20][R4.64+0x2640] ;  /* 0x00264014041f7981 */ /* 0x000ea8000c1e1500 */
        /* <DEDUP_REMOVED lines=22> */
[----:B------:R0:W2:Y:S01]  /*08e0*/  LDG.E.U16 R79, desc[UR20][R4.64+0x3e00] ;  /* 0x003e0014044f7981 */ /* 0x0000a2000c1e1500 */
[----:B-1----:R-:W-:-:S03]  /*08f0*/  IMAD.WIDE.U32 R6, R81, 0x2, R6 ;  /* 0x0000000251067825 */ /* 0x002fc600078e0006 */
[----:B------:R1:W-:Y:S01]  /*0900*/  STS.U16 [R2+UR12+0x200], R83 ;  /* 0x0002005302007988 */ /* 0x0003e2000800040c */
[----:B------:R-:W-:-:S03]  /*0910*/  IMAD.WIDE.U32 R6, R0, 0x2, R6 ;  /* 0x0000000200067825 */ /* 0x000fc600078e0006 */
[----:B------:R1:W-:Y:S01]  /*0920*/  STS.U16 [R2+UR12+0x400], R85 ;  /* 0x0004005502007988 */ /* 0x0003e2000800040c */
[----:B0-----:R-:W-:-:S03]  /*0930*/  IMAD.SHL.U32 R4, R3, 0x2, RZ ;  /* 0x0000000203047824 */ /* 0x001fc600078e00ff */
[----:B------:R0:W-:Y:S02]  /*0940*/  STS.U16 [R2+UR12+0x440], R87 ;  /* 0x0004405702007988 */ /* 0x0001e4000800040c */
[----:B------:R-:W-:Y:S02]  /*0950*/  LOP3.LUT R5, R4, 0xc0, RZ, 0xc0, !PT ;  /* 0x000000c004057812 */ /* 0x000fe400078ec0ff */
[----:B------:R0:W-:Y:S02]  /*0960*/  STS.U16 [R2+UR12+0x640], R89 ;  /* 0x0006405902007988 */ /* 0x0001e4000800040c */
[C---:B---3--:R-:W-:Y:S02]  /*0970*/  LEA R4, P0, R5.reuse, UR4, 0x1 ;  /* 0x0000000405047c11 */ /* 0x048fe4000f8008ff */
[----:B------:R3:W-:Y:S02]  /*0980*/  STS.U16 [R2+UR12+0x600], R91 ;  /* 0x0006005b02007988 */ /* 0x0007e4000800040c */
[----:B------:R-:W-:-:S02]  /*0990*/  LEA.HI.X R5, R5, UR5, RZ, 0x1, P0 ;  /* 0x0000000505057c11 */ /* 0x000fc400080f0cff */
[----:B------:R0:W-:Y:S01]  /*09a0*/  STS.U16 [R2+UR12+0x800], R93 ;  /* 0x0008005d02007988 */ /* 0x0001e2000800040c */
[----:B------:R-:W-:-:S03]  /*09b0*/  IMAD.WIDE.U32 R4, R0, 0x2, R4 ;  /* 0x0000000200047825 */ /* 0x000fc600078e0004 */
[----:B------:R0:W-:Y:S04]  /*09c0*/  STS.U16 [R2+UR12+0x840], R8 ;  /* 0x0008400802007988 */ /* 0x0001e8000800040c */
        /* <DEDUP_REMOVED lines=18> */
[----:B------:R-:W2:Y:S04]  /*0af0*/  LDG.E.U16 R81, desc[UR20][R6.64] ;  /* 0x0000001406517981 */ /* 0x000ea8000c1e1500 */
[----:B-1----:R-:W2:Y:S04]  /*0b00*/  LDG.E.U16 R83, desc[UR20][R6.64+0x40] ;  /* 0x0000401406537981 */ /* 0x002ea8000c1e1500 */
[----:B------:R-:W2:Y:S04]  /*0b10*/  LDG.E.U16 R85, desc[UR20][R6.64+0x200] ;  /* 0x0002001406557981 */ /* 0x000ea8000c1e1500 */
[----:B0-----:R-:W2:Y:S04]  /*0b20*/  LDG.E.U16 R87, desc[UR20][R6.64+0x240] ;  /* 0x0002401406577981 */ /* 0x001ea8000c1e1500 */
[----:B------:R-:W2:Y:S04]  /*0b30*/  LDG.E.U16 R89, desc[UR20][R6.64+0x400] ;  /* 0x0004001406597981 */ /* 0x000ea8000c1e1500 */
[----:B---3--:R-:W3:Y:S04]  /*0b40*/  LDG.E.U16 R91, desc[UR20][R6.64+0x440] ;  /* 0x00044014065b7981 */ /* 0x008ee8000c1e1500 */
[----:B------:R-:W3:Y:S04]  /*0b50*/  LDG.E.U16 R93, desc[UR20][R6.64+0x600] ;  /* 0x00060014065d7981 */ /* 0x000ee8000c1e1500 */
        /* <DEDUP_REMOVED lines=25> */
[----:B------:R-:W3:Y:S01]  /*0cf0*/  LDG.E.U16 R5, desc[UR20][R4.64+0x3e40] ;  /* 0x003e401404057981 */ /* 0x000ee2000c1e1500 */
[----:B------:R-:W-:Y:S01]  /*0d00*/  LOP3.LUT P2, RZ, R3, 0x7f, RZ, 0xc0, !PT ;  /* 0x0000007f03ff7812 */ /* 0x000fe2000784c0ff */
[----:B------:R-:W-:-:S02]  /*0d10*/  UMOV UR4, 0x1 ;  /* 0x0000000100047882 */ /* 0x000fc40000000000 */
[----:B------:R0:W-:Y:S10]  /*0d20*/  STS.U16 [R2+UR12+0x1c00], R25 ;  /* 0x001c001902007988 */ /* 0x0001f4000800040c */
[----:B------:R-:W-:-:S05]  /*0d30*/  VOTEU.ALL UP0, P2 ;  /* 0x0000000000ff7886 */ /* 0x000fca0001000000 */
[----:B------:R-:W-:-:S04]  /*0d40*/  @!UP0 UIADD3 UR4, UPT, UPT, -UR4, 0x100000, URZ ;  /* 0x0010000004048890 */ /* 0x000fc8000fffe1ff */
[----:B------:R-:W-:Y:S02]  /*0d50*/  @!UP0 USHF.L.U32 UR5, UR4, 0xb, URZ ;  /* 0x0000000b04058899 */ /* 0x000fe400080006ff */
[----:B------:R-:W-:Y:S01]  /*0d60*/  @!UP0 USHF.L.U32 UR4, UR4, 0x1, URZ ;  /* 0x0000000104048899 */ /* 0x000fe200080006ff */
[----:B0-----:R-:W-:Y:S01]  /*0d70*/  SHF.R.U32.HI R25, RZ, 0x5, R3 ;  /* 0x00000005ff197819 */ /* 0x001fe20000011603 */
[----:B------:R-:W-:Y:S01]  /*0d80*/  VOTEU.ALL UP1, P2 ;  /* 0x0000000000ff7886 */ /* 0x000fe20001020000 */
[----:B------:R0:W-:Y:S02]  /*0d90*/  STS.U16 [R2+UR12+0x1c40], R9 ;  /* 0x001c400902007988 */ /* 0x0001e4000800040c */
[----:B------:R-:W-:Y:S02]  /*0da0*/  R2UR UR10, R25 ;  /* 0x00000000190a72ca */ /* 0x000fe400000e0000 */
[----:B------:R0:W-:Y:S04]  /*0db0*/  STS.U16 [R2+UR12+0x1e40], R13 ;  /* 0x001e400d02007988 */ /* 0x0001e8000800040c */
[----:B------:R0:W-:Y:S04]  /*0dc0*/  STS.U16 [R2+UR12+0x1e00], R15 ;  /* 0x001e000f02007988 */ /* 0x0001e8000800040c */
[----:B------:R0:W-:Y:S04]  /*0dd0*/  STS.U16 [R2+UR12+0x2000], R17 ;  /* 0x0020001102007988 */ /* 0x0001e8000800040c */
[----:B------:R0:W-:Y:S04]  /*0de0*/  STS.U16 [R2+UR12+0x2040], R19 ;  /* 0x0020401302007988 */ /* 0x0001e8000800040c */
[----:B------:R0:W-:Y:S04]  /*0df0*/  STS.U16 [R2+UR12+0x2240], R11 ;  /* 0x0022400b02007988 */ /* 0x0001e8000800040c */
[----:B------:R0:W-:Y:S04]  /*0e00*/  STS.U16 [R2+UR12+0x2200], R21 ;  /* 0x0022001502007988 */ /* 0x0001e8000800040c */
[----:B----4-:R0:W-:Y:S04]  /*0e10*/  STS.U16 [R2+UR12+0x2400], R23 ;  /* 0x0024001702007988 */ /* 0x0101e8000800040c */
[----:B--2---:R0:W-:Y:S04]  /*0e20*/  STS.U16 [R2+UR12+0x2440], R27 ;  /* 0x0024401b02007988 */ /* 0x0041e8000800040c */
        /* <DEDUP_REMOVED lines=24> */
[----:B------:R0:W-:Y:S01]  /*0fb0*/  STS.U16 [R2+UR12+0x3e40], R79 ;  /* 0x003e404f02007988 */ /* 0x0001e2000800040c */
[----:B------:R-:W-:-:S03]  /*0fc0*/  UISETP.NE.U32.AND UP0, UPT, UR10, URZ, UPT ;  /* 0x000000ff0a00728c */ /* 0x000fc6000bf05070 */
[----:B------:R0:W-:Y:S04]  /*0fd0*/  STS.U16 [R2+UR12+0x4000], R81 ;  /* 0x0040005102007988 */ /* 0x0001e8000800040c */
[----:B------:R0:W-:Y:S04]  /*0fe0*/  STS.U16 [R2+UR12+0x4040], R83 ;  /* 0x0040405302007988 */ /* 0x0001e8000800040c */
[----:B------:R0:W-:Y:S04]  /*0ff0*/  STS.U16 [R2+UR12+0x4240], R85 ;  /* 0x0042405502007988 */ /* 0x0001e8000800040c */
[----:B------:R0:W-:Y:S04]  /*1000*/  STS.U16 [R2+UR12+0x4200], R87 ;  /* 0x0042005702007988 */ /* 0x0001e8000800040c */
[----:B------:R0:W-:Y:S04]  /*1010*/  STS.U16 [R2+UR12+0x4400], R89 ;  /* 0x0044005902007988 */ /* 0x0001e8000800040c */
[----:B---3--:R0:W-:Y:S04]  /*1020*/  STS.U16 [R2+UR12+0x4440], R91 ;  /* 0x0044405b02007988 */ /* 0x0081e8000800040c */
        /* <DEDUP_REMOVED lines=27> */
[----:B------:R1:W-:Y:S06]  /*11e0*/  MEMBAR.ALL.CTA ;  /* 0x0000000000007992 */ /* 0x0003ec0000008000 */
[----:B-1----:R-:W-:Y:S04]  /*11f0*/  FENCE.VIEW.ASYNC.S ;  /* 0x00000000000073c6 */ /* 0x002fe80000000000 */
[----:B------:R-:W1:Y:S02]  /*1200*/  FENCE.VIEW.ASYNC.S ;  /* 0x00000000000073c6 */ /* 0x000e640000000000 */
[----:B-1----:R0:W1:Y:S01]  /*1210*/  @!UP1 SYNCS.EXCH.64 URZ, [UR12+0x6000], UR4 ;  /* 0x006000040cff95b2 */ /* 0x0020620008000100 */
[----:B------:R-:W-:Y:S01]  /*1220*/  LOP3.LUT R4, R3, 0x7f, RZ, 0xc0, !PT ;  /* 0x0000007f03047812 */ /* 0x000fe200078ec0ff */
[----:B-1----:R-:W-:Y:S06]  /*1230*/  BAR.SYNC.DEFER_BLOCKING 0x0 ;  /* 0x0000000000007b1d */ /* 0x002fec0000010000 */
[----:B0-----:R-:W-:Y:S05]  /*1240*/  BRA.U UP0, `(.L_x_6) ;  /* 0x0000000100747547 */ /* 0x001fea000b800000 */
[----:B------:R-:W-:Y:S02]  /*1250*/  UIADD3 UR4, UPT, UPT, UR12, 0x4000, URZ ;  /* 0x000040000c047890 */ /* 0x000fe4000fffe0ff */
[----:B------:R-:W-:Y:S02]  /*1260*/  USHF.R.U32.HI UR6, URZ, 0x4, UR12 ;  /* 0x00000004ff067899 */ /* 0x000fe4000801160c */
[----:B------:R-:W-:Y:S02]  /*1270*/  USHF.R.U32.HI UR4, URZ, 0x4, UR4 ;  /* 0x00000004ff047899 */ /* 0x000fe40008011604 */
[----:B------:R-:W-:Y:S02]  /*1280*/  USGXT.U32 UR6, UR6, 0xe ;  /* 0x0000000e0606789a */ /* 0x000fe40008000000 */
[----:B------:R-:W-:Y:S02]  /*1290*/  USGXT.U32 UR8, UR4, 0xe ;  /* 0x0000000e0408789a */ /* 0x000fe40008000000 */
[----:B------:R-:W-:-:S02]  /*12a0*/  UIADD3 UR22, UP0, UPT, UR6, 0x2, URZ ;  /* 0x0000000206167890 */ /* 0x000fc4000ff1e0ff */
[----:B------:R-:W-:Y:S01]  /*12b0*/  UIADD3 UR24, UP1, UPT, UR8, 0x80, URZ ;  /* 0x0000008008187890 */ /* 0x000fe2000ff3e0ff */
[----:B------:R-:W-:Y:S01]  /*12c0*/  UMOV UR4, URZ ;  /* 0x000000ff00047c82 */ /* 0x000fe20008000000 */
[----:B------:R-:W-:Y:S01]  /*12d0*/  UMOV UR26, 0x0 ;  /* 0x00000000001a7882 */ /* 0x000fe20000000000 */
[----:B------:R-:W-:Y:S02]  /*12e0*/  UIADD3.X UR23, UPT, UPT, UR4, 0x40004040, URZ, UP0, !UPT ;  /* 0x4000404004177890 */ /* 0x000fe400087fe4ff */
[----:B------:R-:W-:Y:S02]  /*12f0*/  UIADD3.X UR25, UPT, UPT, UR4, 0x40004040, URZ, UP1, !UPT ;  /* 0x4000404004197890 */ /* 0x000fe40008ffe4ff */
[----:B------:R-:W-:Y:S02]  /*1300*/  UIADD3.64 UR4, UPT, UPT, UR22, 0x2, URZ ;  /* 0x0000000216047897 */ /* 0x000fe4000fffe0ff */
[----:B------:R-:W-:Y:S02]  /*1310*/  UIADD3.64 UR14, UPT, UPT, UR24, 0x80, URZ ;  /* 0x00000080180e7897 */ /* 0x000fe4000fffe0ff */
[----:B------:R-:W-:-:S02]  /*1320*/  UIADD3.64 UR16, UPT, UPT, UR22, 0x4, URZ ;  /* 0x0000000416107897 */ /* 0x000fc4000fffe0ff */
[----:B------:R-:W-:Y:S01]  /*1330*/  UIADD3.64 UR18, UPT, UPT, UR24, 0x100, URZ ;  /* 0x0000010018127897 */ /* 0x000fe2000fffe0ff */
[----:B------:R-:W-:Y:S01]  /*1340*/  UMOV UR27, 0x8110010 ;  /* 0x08110010001b7882 */ /* 0x000fe20000000000 */
[----:B------:R-:W-:Y:S01]  /*1350*/  UMOV UR7, 0x40004040 ;  /* 0x4000404000077882 */ /* 0x000fe20000000000 */
[----:B------:R-:W-:Y:S01]  /*1360*/  UMOV UR9, 0x40004040 ;  /* 0x4000404000097882 */ /* 0x000fe20000000000 */
[----:B------:R-:W-:Y:S01]  /*1370*/  UMOV UR28, 0x0 ;  /* 0x00000000001c7882 */ /* 0x000fe20000000000 */
[----:B------:R-:W-:Y:S01]  /*1380*/  UMOV UR29, 0x8110010 ;  /* 0x08110010001d7882 */ /* 0x000fe20000000000 */
[----:B------:R-:W-:Y:S01]  /*1390*/  UMOV UR30, 0x0 ;  /* 0x00000000001e7882 */ /* 0x000fe20000000000 */
[----:B------:R-:W-:Y:S01]  /*13a0*/  UMOV UR31, 0x8110010 ;  /* 0x08110010001f7882 */ /* 0x000fe20000000000 */
[----:B------:R0:W-:Y:S01]  /*13b0*/  UTCHMMA gdesc[UR6], gdesc[UR8], tmem[UR13], tmem[UR26], idesc[UR27], !UPT ;  /* 0x00ff1a08060075ea */ /* 0x0001e2000f80000d */
[----:B------:R-:W-:Y:S01]  /*13c0*/  UMOV UR32, 0x0 ;  /* 0x0000000000207882 */ /* 0x000fe20000000000 */
[----:B------:R-:W-:Y:S01]  /*13d0*/  UMOV UR33, 0x8110010 ;  /* 0x0811001000217882 */ /* 0x000fe20000000000 */
[----:B------:R0:W-:Y:S01]  /*13e0*/  UTCHMMA gdesc[UR22], gdesc[UR24], tmem[UR13], tmem[UR28], idesc[UR29], UPT ;  /* 0x00ff1c18160075ea */ /* 0x0001e2000b80000d */
[----:B------:R0:W-:Y:S01]  /*13f0*/  UTCHMMA gdesc[UR4], gdesc[UR14], tmem[UR13], tmem[UR30], idesc[UR31], UPT ;  /* 0x00ff1e0e040075ea */ /* 0x0001e2000b80000d */
[----:B------:R0:W-:Y:S01]  /*1400*/  UTCHMMA gdesc[UR16], gdesc[UR18], tmem[UR13], tmem[UR32], idesc[UR33], UPT ;  /* 0x00ff2012100075ea */ /* 0x0001e2000b80000d */
[----:B------:R-:W-:Y:S01]  /*1410*/  NOP ;  /* 0x0000000000007918 */ /* 0x000fe20000000000 */
.L_x_6:
[----:B------:R-:W-:Y:S01]  /*1420*/  ELECT P0, URZ, PT ;  /* 0x0000000000ff782f */ /* 0x000fe20003800000 */
[----:B0-----:R-:W-:-:S03]  /*1430*/  UIADD3 UR4, UPT, UPT, UR12, 0x6000, URZ ;  /* 0x000060000c047890 */ /* 0x001fc6000fffe0ff */
[----:B------:R-:W-:Y:S01]  /*1440*/  ISETP.LT.U32.AND P0, PT, R4, 0x20, P0 ;  /* 0x000000200400780c */ /* 0x000fe20000701070 */
[----:B------:R-:W-:-:S12]  /*1450*/  UMOV UR5, URZ ;  /* 0x000000ff00057c82 */ /* 0x000fd80008000000 */
[----:B------:R-:W-:Y:S01]  /*1460*/  VOTEU.ANY UP0, P0 ;  /* 0x0000000000ff7886 */ /* 0x000fe20000000100 */
[----:B------:R-:W-:-:S04]  /*1470*/  VOTEU.ANY UP1, P0 ;  /* 0x0000000000ff7886 */ /* 0x000fc80000020100 */
[----:B------:R-:W-:Y:S01]  /*1480*/  @UP0 UMOV UR5, UR4 ;  /* 0x0000000400050c82 */ /* 0x000fe20008000000 */
[----:B------:R-:W-:Y:S01]  /*1490*/  USHF.L.U32 UR4, UR10, 0x15, URZ ;  /* 0x000000150a047899 */ /* 0x000fe200080006ff */
[----:B------:R0:W-:Y:S01]  /*14a0*/  @UP1 UTCBAR [UR5], URZ ;  /* 0x000000ff050013e9 */ /* 0x0001e200080000ff */
[----:B------:R-:W-:Y:S02]  /*14b0*/  BAR.SYNC.DEFER_BLOCKING 0x0 ;  /* 0x0000000000007b1d */ /* 0x000fe40000010000 */
[----:B------:R-:W-:-:S04]  /*14c0*/  ULOP3.LUT UR4, UR4, 0x600000, URZ, 0xc0, !UPT ;  /* 0x0060000004047892 */ /* 0x000fc8000f8ec0ff */
[----:B------:R-:W-:Y:S01]  /*14d0*/  UIADD3 UR4, UPT, UPT, UR13, UR4, URZ ;  /* 0x000000040d047290 */ /* 0x000fe2000fffe0ff */
[----:B------:R-:W1:Y:S02]  /*14e0*/  SYNCS.PHASECHK.TRANS64.TRYWAIT P0, [UR12+0x6000], RZ ;  /* 0x006000ffff0075a7 */ /* 0x000e64000800110c */
[----:B01----:R-:W-:Y:S09]  /*14f0*/  @!P0 BRA `(.L_x_7) ;  /* 0x0000000800c88947 */ /* 0x003ff20003800000 */
.L_x_11:
[C---:B------:R-:W-:Y:S01]  /*1500*/  IMAD.SHL.U32 R2, R3.reuse, 0x10, RZ ;  /* 0x0000001003027824 */ /* 0x040fe200078e00ff */
[----:B------:R-:W-:Y:S01]  /*1510*/  BAR.SYNC.DEFER_BLOCKING 0x0 ;  /* 0x0000000000007b1d */ /* 0x000fe20000010000 */
[----:B------:R-:W-:Y:S01]  /*1520*/  LOP3.LUT R70, R3, 0x7, RZ, 0xc0, !PT ;  /* 0x0000000703467812 */ /* 0x000fe200078ec0ff */
[----:B------:R-:W-:Y:S02]  /*1530*/  IMAD.SHL.U32 R0, R0, 0x4, RZ ;  /* 0x0000000400007824 */ /* 0x000fe400078e00ff */
[----:B------:R-:W-:Y:S02]  /*1540*/  LOP3.LUT R71, R2, 0x7f0, RZ, 0xc0, !PT ;  /* 0x000007f002477812 */ /* 0x000fe400078ec0ff */
[----:B------:R-:W-:Y:S01]  /*1550*/  IMAD R69, R69, 0x4, R70 ;  /* 0x0000000445457824 */ /* 0x000fe200078e0246 */
[----:B------:R-:W0:Y:S02]  /*1560*/  LDTM.x64 R4, tmem[UR4] ;  /* 0x00000004000479ee */ /* 0x000e240008340000 */
[----:B------:R-:W-:Y:S01]  /*1570*/  IMAD R2, R70, 0x800, R71 ;  /* 0x0000080046027824 */ /* 0x000fe200078e0247 */
[----:B------:R-:W-:Y:S01]  /*1580*/  SHF.R.S32.HI R71, RZ, 0x3, R3 ;  /* 0x00000003ff477819 */ /* 0x000fe20000011403 */
[----:B------:R-:W-:Y:S01]  /*1590*/  IMAD.SHL.U32 R69, R69, 0x10, RZ ;  /* 0x0000001045457824 */ /* 0x000fe200078e00ff */
[----:B------:R-:W1:Y:S02]  /*15a0*/  LDCU.64 UR4, c[0x0][0x390] ;  /* 0x00007200ff0477ac */ /* 0x000e640008000a00 */
[----:B------:R-:W-:-:S04]  /*15b0*/  SGXT R71, R71, 0x1 ;  /* 0x000000014747781a */ /* 0x000fc80000000200 */
[----:B------:R-:W-:Y:S01]  /*15c0*/  LOP3.LUT R72, R68, 0x2040, R71, 0xf8, !PT ;  /* 0x0000204044487812 */ /* 0x000fe200078ef847 */
[----:B------:R-:W-:-:S03]  /*15d0*/  IMAD.SHL.U32 R68, R3, 0x8, RZ ;  /* 0x0000000803447824 */ /* 0x000fc600078e00ff */
[----:B------:R-:W-:Y:S02]  /*15e0*/  LOP3.LUT R71, R72, R69, RZ, 0x3c, !PT ;  /* 0x0000004548477212 */ /* 0x000fe400078e3cff */
[----:B------:R-:W-:Y:S01]  /*15f0*/  LOP3.LUT R70, R68, 0x80, RZ, 0xc0, !PT ;  /* 0x0000008044467812 */ /* 0x000fe200078ec0ff */
[----:B------:R-:W0:Y:S01]  /*1600*/  @!P2 SYNCS.CCTL.IV [UR12+0x6000] ;  /* 0x00600000ff00a9b1 */ /* 0x000e22000800000c */
[----:B------:R-:W-:Y:S01]  /*1610*/  NOP ;  /* 0x0000000000007918 */ /* 0x000fe20000000000 */
[C---:B------:R-:W-:Y:S02]  /*1620*/  LOP3.LUT R69, R2.reuse, 0x10, RZ, 0x3c, !PT ;  /* 0x0000001002457812 */ /* 0x040fe400078e3cff */
[----:B------:R-:W-:Y:S01]  /*1630*/  LOP3.LUT R68, R2, 0x20, RZ, 0x3c, !PT ;  /* 0x0000002002447812 */ /* 0x000fe200078e3cff */
[----:B0-----:R0:W-:Y:S04]  /*1640*/  STS.128 [R2+UR12], R4 ;  /* 0x0000000402007988 */ /* 0x0011e80008000c0c */
[----:B------:R-:W-:Y:S04]  /*1650*/  STS.128 [R69+UR12], R8 ;  /* 0x0000000845007988 */ /* 0x000fe80008000c0c */
[----:B------:R-:W-:Y:S01]  /*1660*/  STS.128 [R68+UR12], R12 ;  /* 0x0000000c44007988 */ /* 0x000fe20008000c0c */
[----:B0-----:R-:W-:-:S02]  /*1670*/  IADD3 R4, PT, PT, R71, UR12, R70 ;  /* 0x0000000c47047c10 */ /* 0x001fc4000fffe046 */
[C---:B------:R-:W-:Y:S02]  /*1680*/  LOP3.LUT R5, R2.reuse, 0x30, RZ, 0x3c, !PT ;  /* 0x0000003002057812 */ /* 0x040fe400078e3cff */
[C---:B------:R-:W-:Y:S02]  /*1690*/  LOP3.LUT R71, R2.reuse, 0x40, RZ, 0x3c, !PT ;  /* 0x0000004002477812 */ /* 0x040fe400078e3cff */
[C---:B------:R-:W-:Y:S01]  /*16a0*/  LOP3.LUT R70, R2.reuse, 0x50, RZ, 0x3c, !PT ;  /* 0x0000005002467812 */ /* 0x040fe200078e3cff */
[----:B------:R-:W-:Y:S01]  /*16b0*/  STS.128 [R5+UR12], R16 ;  /* 0x0000001005007988 */ /* 0x000fe20008000c0c */
[C---:B------:R-:W-:Y:S02]  /*16c0*/  LOP3.LUT R6, R2.reuse, 0x60, RZ, 0x3c, !PT ;  /* 0x0000006002067812 */ /* 0x040fe400078e3cff */
[----:B------:R-:W-:Y:S01]  /*16d0*/  LOP3.LUT R7, R2, 0x70, RZ, 0x3c, !PT ;  /* 0x0000007002077812 */ /* 0x000fe200078e3cff */
[----:B------:R-:W-:Y:S04]  /*16e0*/  STS.128 [R71+UR12], R20 ;  /* 0x0000001447007988 */ /* 0x000fe80008000c0c */
[----:B------:R-:W-:Y:S04]  /*16f0*/  STS.128 [R70+UR12], R24 ;  /* 0x0000001846007988 */ /* 0x000fe80008000c0c */
[----:B------:R0:W-:Y:S04]  /*1700*/  STS.128 [R6+UR12], R28 ;  /* 0x0000001c06007988 */ /* 0x0001e80008000c0c */
[----:B------:R-:W-:Y:S01]  /*1710*/  STS.128 [R7+UR12], R32 ;  /* 0x0000002007007988 */ /* 0x000fe20008000c0c */
[----:B------:R-:W-:Y:S01]  /*1720*/  BAR.SYNC.DEFER_BLOCKING 0x0 ;  /* 0x0000000000007b1d */ /* 0x000fe20000010000 */
[C---:B0-----:R-:W-:Y:S01]  /*1730*/  LOP3.LUT R28, R3.reuse, 0x60, RZ, 0xc0, !PT ;  /* 0x00000060031c7812 */ /* 0x041fe200078ec0ff */
[----:B------:R-:W-:-:S04]  /*1740*/  IMAD.SHL.U32 R3, R3, 0x2, RZ ;  /* 0x0000000203037824 */ /* 0x000fc800078e00ff */
[----:B------:R-:W-:Y:S01]  /*1750*/  IMAD.SHL.U32 R28, R28, 0x2, RZ ;  /* 0x000000021c1c7824 */ /* 0x000fe200078e00ff */
[----:B------:R-:W-:-:S03]  /*1760*/  LOP3.LUT R3, R3, 0xc0, RZ, 0xc0, !PT ;  /* 0x000000c003037812 */ /* 0x000fc600078ec0ff */
[----:B------:R-:W-:Y:S02]  /*1770*/  IMAD.SHL.U32 R28, R28, 0x4, RZ ;  /* 0x000000041c1c7824 */ /* 0x000fe400078e00ff */
[----:B------:R-:W-:-:S03]  /*1780*/  IMAD.SHL.U32 R3, R3, 0x4, RZ ;  /* 0x0000000403037824 */ /* 0x000fc600078e00ff */
[C---:B-1----:R-:W-:Y:S01]  /*1790*/  IADD3 R28, P0, P2, R0.reuse, UR4, R28 ;  /* 0x00000004001c7c10 */ /* 0x042fe2000fa1e01c */
[----:B------:R-:W0:Y:S03]  /*17a0*/  LDSM.16.M88.4 R8, [R4] ;  /* 0x000000000408783b */ /* 0x000e260000000200 */
[----:B------:R-:W-:Y:S01]  /*17b0*/  IADD3.X R29, PT, PT, RZ, UR5, RZ, P0, P2 ;  /* 0x00000005ff1d7c10 */ /* 0x000fe200087e44ff */
[----:B------:R-:W1:Y:S04]  /*17c0*/  LDSM.16.M88.4 R12, [R4+0x100] ;  /* 0x00010000040c783b */ /* 0x000e680000000200 */
[----:B------:R-:W2:Y:S04]  /*17d0*/  LDSM.16.M88.4 R72, [R4+0x200] ;  /* 0x000200000448783b */ /* 0x000ea80000000200 */
[----:B------:R-:W3:Y:S04]  /*17e0*/  LDSM.16.M88.4 R76, [R4+0x300] ;  /* 0x00030000044c783b */ /* 0x000ee80000000200 */
[----:B------:R-:W4:Y:S04]  /*17f0*/  LDSM.16.M88.4 R80, [R4+0x400] ;  /* 0x000400000450783b */ /* 0x000f280000000200 */
[----:B------:R-:W5:Y:S04]  /*1800*/  LDSM.16.M88.4 R16, [R4+0x500] ;  /* 0x000500000410783b */ /* 0x000f680000000200 */
[----:B------:R-:W0:Y:S04]  /*1810*/  LDSM.16.M88.4 R20, [R4+0x600] ;  /* 0x000600000414783b */ /* 0x000e280000000200 */
[----:B------:R-:W1:Y:S01]  /*1820*/  LDSM.16.M88.4 R24, [R4+0x700] ;  /* 0x000700000418783b */ /* 0x000e620000000200 */
[----:B------:R-:W-:Y:S06]  /*1830*/  BAR.SYNC.DEFER_BLOCKING 0x0 ;  /* 0x0000000000007b1d */ /* 0x000fec0000010000 */
[----:B------:R2:W-:Y:S04]  /*1840*/  STS.128 [R2+UR12], R36 ;  /* 0x0000002402007988 */ /* 0x0005e80008000c0c */
[----:B------:R-:W-:Y:S04]  /*1850*/  STS.128 [R69+UR12], R40 ;  /* 0x0000002845007988 */ /* 0x000fe80008000c0c */
[----:B------:R-:W-:Y:S04]  /*1860*/  STS.128 [R68+UR12], R44 ;  /* 0x0000002c44007988 */ /* 0x000fe80008000c0c */
[----:B------:R-:W-:Y:S04]  /*1870*/  STS.128 [R5+UR12], R48 ;  /* 0x0000003005007988 */ /* 0x000fe80008000c0c */
[----:B------:R-:W-:Y:S01]  /*1880*/  STS.128 [R71+UR12], R52 ;  /* 0x0000003447007988 */ /* 0x000fe20008000c0c */
[----:B--2---:R-:W-:-:S03]  /*1890*/  IADD3 R2, P0, P2, R0, UR4, R3 ;  /* 0x0000000400027c10 */ /* 0x004fc6000fa1e003 */
[----:B------:R-:W-:Y:S01]  /*18a0*/  STS.128 [R70+UR12], R56 ;  /* 0x0000003846007988 */ /* 0x000fe20008000c0c */
[----:B------:R-:W-:-:S03]  /*18b0*/  IADD3.X R3, PT, PT, RZ, UR5, RZ, P0, P2 ;  /* 0x00000005ff037c10 */ /* 0x000fc600087e44ff */
[----:B------:R-:W-:Y:S04]  /*18c0*/  STS.128 [R6+UR12], R60 ;  /* 0x0000003c06007988 */ /* 0x000fe80008000c0c */
[----:B------:R-:W-:Y:S01]  /*18d0*/  STS.128 [R7+UR12], R64 ;  /* 0x0000004007007988 */ /* 0x000fe20008000c0c */
[----:B------:R-:W-:Y:S06]  /*18e0*/  BAR.SYNC.DEFER_BLOCKING 0x0 ;  /* 0x0000000000007b1d */ /* 0x000fec0000010000 */
[----:B0-----:R-:W-:Y:S04]  /*18f0*/  STG.E desc[UR20][R28.64], R8 ;  /* 0x000000081c007986 */ /* 0x001fe8000c101914 */
[----:B------:R-:W-:Y:S04]  /*1900*/  STG.E desc[UR20][R28.64+0x400], R9 ;  /* 0x000400091c007986 */ /* 0x000fe8000c101914 */
[----:B------:R-:W-:Y:S04]  /*1910*/  STG.E desc[UR20][R28.64+0x800], R10 ;  /* 0x0008000a1c007986 */ /* 0x000fe8000c101914 */
[----:B------:R-:W-:Y:S04]  /*1920*/  STG.E desc[UR20][R28.64+0xc00], R11 ;  /* 0x000c000b1c007986 */ /* 0x000fe8000c101914 */
[----:B-1----:R-:W-:Y:S04]  /*1930*/  STG.E desc[UR20][R28.64+0x1000], R12 ;  /* 0x0010000c1c007986 */ /* 0x002fe8000c101914 */
[----:B------:R-:W-:Y:S04]  /*1940*/  STG.E desc[UR20][R28.64+0x1400], R13 ;  /* 0x0014000d1c007986 */ /* 0x000fe8000c101914 */
[----:B------:R-:W-:Y:S04]  /*1950*/  STG.E desc[UR20][R28.64+0x1800], R14 ;  /* 0x0018000e1c007986 */ /* 0x000fe8000c101914 */
[----:B------:R-:W-:Y:S04]  /*1960*/  STG.E desc[UR20][R28.64+0x1c00], R15 ;  /* 0x001c000f1c007986 */ /* 0x000fe8000c101914 */
[----:B------:R-:W0:Y:S04]  /*1970*/  LDSM.16.M88.4 R32, [R4] ;  /* 0x000000000420783b */ /* 0x000e280000000200 */
[----:B------:R-:W1:Y:S04]  /*1980*/  LDSM.16.M88.4 R36, [R4+0x100] ;  /* 0x000100000424783b */ /* 0x000e680000000200 */
[----:B------:R-:W2:Y:S04]  /*1990*/  LDSM.16.M88.4 R40, [R4+0x200] ;  /* 0x000200000428783b */ /* 0x000ea80000000200 */
[----:B------:R-:W0:Y:S04]  /*19a0*/  LDSM.16.M88.4 R44, [R4+0x300] ;  /* 0x00030000042c783b */ /* 0x000e280000000200 */
[----:B------:R-:W0:Y:S04]  /*19b0*/  LDSM.16.M88.4 R8, [R4+0x400] ;  /* 0x000400000408783b */ /* 0x000e280000000200 */
[----:B------:R-:W0:Y:S04]  /*19c0*/  LDSM.16.M88.4 R48, [R4+0x500] ;  /* 0x000500000430783b */ /* 0x000e280000000200 */
[----:B------:R-:W0:Y:S04]  /*19d0*/  LDSM.16.M88.4 R12, [R4+0x600] ;  /* 0x00060000040c783b */ /* 0x000e280000000200 */
[----:B------:R-:W0:Y:S04]  /*19e0*/  LDSM.16.M88.4 R52, [R4+0x700] ;  /* 0x000700000434783b */ /* 0x000e280000000200 */
[----:B------:R0:W-:Y:S04]  /*19f0*/  STG.E desc[UR20][R28.64+0x2000], R72 ;  /* 0x002000481c007986 */ /* 0x0001e8000c101914 */
[----:B------:R0:W-:Y:S04]  /*1a00*/  STG.E desc[UR20][R28.64+0x2400], R73 ;  /* 0x002400491c007986 */ /* 0x0001e8000c101914 */
[----:B------:R0:W-:Y:S04]  /*1a10*/  STG.E desc[UR20][R28.64+0x2800], R74 ;  /* 0x0028004a1c007986 */ /* 0x0001e8000c101914 */
[----:B------:R0:W-:Y:S04]  /*1a20*/  STG.E desc[UR20][R28.64+0x2c00], R75 ;  /* 0x002c004b1c007986 */ /* 0x0001e8000c101914 */
[----:B---3--:R3:W-:Y:S04]  /*1a30*/  STG.E desc[UR20][R28.64+0x3000], R76 ;  /* 0x0030004c1c007986 */ /* 0x0087e8000c101914 */
[----:B------:R3:W-:Y:S04]  /*1a40*/  STG.E desc[UR20][R28.64+0x3400], R77 ;  /* 0x0034004d1c007986 */ /* 0x0007e8000c101914 */
[----:B------:R3:W-:Y:S04]  /*1a50*/  STG.E desc[UR20][R28.64+0x3800], R78 ;  /* 0x0038004e1c007986 */ /* 0x0007e8000c101914 */
[----:B------:R3:W-:Y:S04]  /*1a60*/  STG.E desc[UR20][R28.64+0x3c00], R79 ;  /* 0x003c004f1c007986 */ /* 0x0007e8000c101914 */
[----:B----4-:R3:W-:Y:S04]  /*1a70*/  STG.E desc[UR20][R28.64+0x4000], R80 ;  /* 0x004000501c007986 */ /* 0x0107e8000c101914 */
[----:B------:R3:W-:Y:S04]  /*1a80*/  STG.E desc[UR20][R28.64+0x4400], R81 ;  /* 0x004400511c007986 */ /* 0x0007e8000c101914 */
[----:B------:R3:W-:Y:S04]  /*1a90*/  STG.E desc[UR20][R28.64+0x4800], R82 ;  /* 0x004800521c007986 */ /* 0x0007e8000c101914 */
[----:B------:R3:W-:Y:S04]  /*1aa0*/  STG.E desc[UR20][R28.64+0x4c00], R83 ;  /* 0x004c00531c007986 */ /* 0x0007e8000c101914 */
[----:B-----5:R3:W-:Y:S04]  /*1ab0*/  STG.E desc[UR20][R28.64+0x5000], R16 ;  /* 0x005000101c007986 */ /* 0x0207e8000c101914 */
[----:B------:R3:W-:Y:S04]  /*1ac0*/  STG.E desc[UR20][R28.64+0x5400], R17 ;  /* 0x005400111c007986 */ /* 0x0007e8000c101914 */
        /* <DEDUP_REMOVED lines=10> */
[----:B0-----:R3:W-:Y:S04]  /*1b70*/  STG.E desc[UR20][R28.64+0x80], R32 ;  /* 0x000080201c007986 */ /* 0x0017e8000c101914 */
[----:B------:R3:W-:Y:S04]  /*1b80*/  STG.E desc[UR20][R28.64+0x480], R33 ;  /* 0x000480211c007986 */ /* 0x0007e8000c101914 */
[----:B------:R3:W-:Y:S04]  /*1b90*/  STG.E desc[UR20][R28.64+0x880], R34 ;  /* 0x000880221c007986 */ /* 0x0007e8000c101914 */
[----:B------:R3:W-:Y:S04]  /*1ba0*/  STG.E desc[UR20][R28.64+0xc80], R35 ;  /* 0x000c80231c007986 */ /* 0x0007e8000c101914 */
[----:B-1----:R3:W-:Y:S04]  /*1bb0*/  STG.E desc[UR20][R28.64+0x1080], R36 ;  /* 0x001080241c007986 */ /* 0x0027e8000c101914 */
[----:B------:R3:W-:Y:S04]  /*1bc0*/  STG.E desc[UR20][R28.64+0x1480], R37 ;  /* 0x001480251c007986 */ /* 0x0007e8000c101914 */
[----:B------:R3:W-:Y:S04]  /*1bd0*/  STG.E desc[UR20][R28.64+0x1880], R38 ;  /* 0x001880261c007986 */ /* 0x0007e8000c101914 */
[----:B------:R3:W-:Y:S04]  /*1be0*/  STG.E desc[UR20][R28.64+0x1c80], R39 ;  /* 0x001c80271c007986 */ /* 0x0007e8000c101914 */
[----:B--2---:R3:W-:Y:S04]  /*1bf0*/  STG.E desc[UR20][R28.64+0x2080], R40 ;  /* 0x002080281c007986 */ /* 0x0047e8000c101914 */
        /* <DEDUP_REMOVED lines=22> */
[----:B------:R3:W-:Y:S01]  /*1d60*/  STG.E desc[UR20][R2.64+0x7c80], R55 ;  /* 0x007c803702007986 */ /* 0x0007e2000c101914 */
[----:B------:R-:W-:Y:S06]  /*1d70*/  BAR.SYNC.DEFER_BLOCKING 0x0 ;  /* 0x0000000000007b1d */ /* 0x000fec0000010000 */
[----:B------:R-:W-:Y:S05]  /*1d80*/  @P1 BRA `(.L_x_8) ;  /* 0x00000000009c1947 */ /* 0x000fea0003800000 */
[----:B------:R-:W-:Y:S01]  /*1d90*/  NOP ;  /* 0x0000000000007918 */ /* 0x000fe20000000000 */
[----:B------:R-:W-:Y:S01]  /*1da0*/  UMOV UR4, 0x50 ;  /* 0x0000005000047882 */ /* 0x000fe20000000000 */
[----:B------:R-:W-:Y:S01]  /*1db0*/  IMAD.U32 R0, RZ, RZ, UR13 ;  /* 0x0000000dff007e24 */ /* 0x000fe2000f8e00ff */
[----:B------:R-:W-:Y:S01]  /*1dc0*/  ULEA UR11, UR11, UR4, 0x18 ;  /* 0x000000040b0b7291 */ /* 0x000fe2000f8ec0ff */
[----:B---3--:R-:W-:Y:S02]  /*1dd0*/  IMAD.MOV.U32 R3, RZ, RZ, 0x3 ;  /* 0x00000003ff037424 */ /* 0x008fe400078e00ff */
[----:B------:R-:W-:Y:S01]  /*1de0*/  IMAD.MOV.U32 R7, RZ, RZ, 0x1 ;  /* 0x00000001ff077424 */ /* 0x000fe200078e00ff */
[----:B------:R-:W-:-:S04]  /*1df0*/  LOP3.LUT R0, R0, 0xffff, RZ, 0xc0, !PT ;  /* 0x0000ffff00007812 */ /* 0x000fc800078ec0ff */
[----:B------:R-:W-:Y:S01]  /*1e00*/  SHF.R.U32.HI R0, RZ, 0x5, R0 ;  /* 0x00000005ff007819 */ /* 0x000fe20000011600 */
[----:B------:R-:W0:Y:S04]  /*1e10*/  LDS R5, [UR11] ;  /* 0x0000000bff057984 */ /* 0x000e280008000800 */
[----:B------:R-:W-:Y:S01]  /*1e20*/  VIADD R2, R0, 0x10 ;  /* 0x0000001000027836 */ /* 0x000fe20000000000 */
[----:B------:R-:W-:-:S04]  /*1e30*/  SHF.L.U32 R0, R3, R0, RZ ;  /* 0x0000000003007219 */ /* 0x000fc800000006ff */
[----:B------:R-:W-:-:S04]  /*1e40*/  SHF.L.U32 R3, R7, R2, RZ ;  /* 0x0000000207037219 */ /* 0x000fc800000006ff */
[----:B------:R-:W-:-:S04]  /*1e50*/  LOP3.LUT R0, R3, R0, RZ, 0xfc, !PT ;  /* 0x0000000003007212 */ /* 0x000fc800078efcff */
[C---:B------:R-:W-:Y:S02]  /*1e60*/  LOP3.LUT R2, R0.reuse, 0xffff, RZ, 0xc0, !PT ;  /* 0x0000ffff00027812 */ /* 0x040fe400078ec0ff */
[----:B0-----:R-:W-:-:S04]  /*1e70*/  LOP3.LUT R3, R0, 0xffff, R5, 0x80, !PT ;  /* 0x0000ffff00037812 */ /* 0x001fc800078e8005 */
[----:B------:R-:W-:-:S13]  /*1e80*/  ISETP.NE.AND P0, PT, R3, R2, PT ;  /* 0x000000020300720c */ /* 0x000fda0003f05270 */
[----:B------:R-:W-:Y:S05]  /*1e90*/  @P0 BRA `(.L_x_9) ;  /* 0x0000000000500947 */ /* 0x000fea0003800000 */
[----:B------:R-:W-:Y:S02]  /*1ea0*/  SHF.R.U32.HI R5, RZ, 0x10, R5 ;  /* 0x00000010ff057819 */ /* 0x000fe40000011605 */
[----:B------:R-:W-:-:S04]  /*1eb0*/  SHF.R.U32.HI R2, RZ, 0x10, R0 ;  /* 0x00000010ff027819 */ /* 0x000fc80000011600 */
[----:B------:R-:W-:-:S04]  /*1ec0*/  LOP3.LUT R5, R5, R2, RZ, 0xc0, !PT ;  /* 0x0000000205057212 */ /* 0x000fc800078ec0ff */
[----:B------:R-:W-:-:S13]  /*1ed0*/  ISETP.NE.AND P0, PT, R5, R2, PT ;  /* 0x000000020500720c */ /* 0x000fda0003f05270 */
[----:B------:R-:W-:Y:S05]  /*1ee0*/  @P0 BRA `(.L_x_10) ;  /* 0x0000000000300947 */ /* 0x000fea0003800000 */
[----:B------:R-:W-:Y:S01]  /*1ef0*/  R2UR UR4, R0 ;  /* 0x00000000000472ca */ /* 0x000fe200000e0000 */
[----:B------:R-:W-:Y:S01]  /*1f00*/  VOTEU.ANY UR5, UPT, PT ;  /* 0x0000000000057886 */ /* 0x000fe200038e0100 */
[----:B------:R-:W0:Y:S01]  /*1f10*/  S2R R0, SR_LANEID ;  /* 0x0000000000007919 */ /* 0x000e220000000000 */
[----:B------:R-:W-:-:S10]  /*1f20*/  UFLO.U32 UR5, UR5 ;  /* 0x00000005000572bd */ /* 0x000fd400080e0000 */
[----:B------:R-:W-:-:S06]  /*1f30*/  ULOP3.LUT UR4, URZ, UR4, URZ, 0x33, !UPT ;  /* 0x00000004ff047292 */ /* 0x000fcc000f8e33ff */
[----:B------:R-:W-:-:S04]  /*1f40*/  IMAD.U32 R2, RZ, RZ, UR4 ;  /* 0x00000004ff027e24 */ /* 0x000fc8000f8e00ff */
[----:B------:R-:W1:Y:S02]  /*1f50*/  REDUX UR6, R2 ;  /* 0x00000000020673c4 */ /* 0x000e640000000000 */
[----:B------:R2:W-:Y:S01]  /*1f60*/  UTCATOMSWS.AND URZ, UR4 ;  /* 0x0000000400ff79e3 */ /* 0x0005e20008000000 */
[----:B0-----:R-:W-:Y:S01]  /*1f70*/  ISETP.EQ.U32.AND P0, PT, R0, UR5, PT ;  /* 0x0000000500007c0c */ /* 0x001fe2000bf02070 */
[----:B-1----:R-:W-:-:S12]  /*1f80*/  IMAD.U32 R0, RZ, RZ, UR6 ;  /* 0x00000006ff007e24 */ /* 0x002fd8000f8e00ff */
[----:B------:R2:W-:Y:S01]  /*1f90*/  @P0 ATOMS.AND RZ, [UR11], R0 ;  /* 0x00000000ffff098c */ /* 0x0005e2000a80000b */
[----:B------:R-:W-:Y:S05]  /*1fa0*/  BRA `(.L_x_8) ;  /* 0x0000000000147947 */ /* 0x000fea0003800000 */
.L_x_10:
[----:B------:R-:W-:-:S07]  /*1fb0*/  MOV R2, 0x1fd0 ;  /* 0x00001fd000027802 */ /* 0x000fce0000000f00 */
[----:B------:R-:W-:Y:S05]  /*1fc0*/  CALL.REL.NOINC `($__internal_0_$__cuda_sm10x_tcgen05_guardrail_trap_col_being_dealloced_not_returned_by_alloc) ;  /* 0x0000000000207944 */ /* 0x000fea0003c00000 */
[----:B------:R-:W-:Y:S05]  /*1fd0*/  BRA `(.L_x_8) ;  /* 0x0000000000087947 */ /* 0x000fea0003800000 */
.L_x_9:
[----:B------:R-:W-:-:S07]  /*1fe0*/  MOV R2, 0x2000 ;  /* 0x0000200000027802 */ /* 0x000fce0000000f00 */
[----:B------:R-:W-:Y:S05]  /*1ff0*/  CALL.REL.NOINC `($__internal_2_$__cuda_sm10x_tcgen05_guardrail_trap_unallocated_columns_being_dealloced) ;  /* 0x00000000002c7944 */ /* 0x000fea0003c00000 */
.L_x_8:
[----:B------:R-:W-:Y:S01]  /*2000*/  NOP ;  /* 0x0000000000007918 */ /* 0x000fe20000000000 */
[----:B--2---:R-:W-:Y:S05]  /*2010*/  EXIT ;  /* 0x000000000000794d */ /* 0x004fea0003800000 */
.L_x_7:
[----:B------:R-:W0:Y:S02]  /*2020*/  SYNCS.PHASECHK.TRANS64.TRYWAIT P0, [UR12+0x6000], RZ ;  /* 0x006000ffff0075a7 */ /* 0x000e24000800110c */
[----:B0-----:R-:W-:Y:S05]  /*2030*/  @!P0 BRA `(.L_x_7) ;  /* 0xfffffffc00f88947 */ /* 0x001fea000383ffff */
[----:B------:R-:W-:Y:S05]  /*2040*/  BRA `(.L_x_11) ;  /* 0xfffffff4002c7947 */ /* 0x000fea000383ffff */
        .weak           $__internal_0_$__cuda_sm10x_tcgen05_guardrail_trap_col_being_dealloced_not_returned_by_alloc
        .type           $__internal_0_$__cuda_sm10x_tcgen05_guardrail_trap_col_being_dealloced_not_returned_by_alloc,@function
        .size           $__internal_0_$__cuda_sm10x_tcgen05_guardrail_trap_col_being_dealloced_not_returned_by_alloc,($__internal_1_$__cuda_sm10x_tcgen05_guardrail_trap_phase_invalid_during_alloc - $__internal_0_$__cuda_sm10x_tcgen05_guardrail_trap_col_being_dealloced_not_returned_by_alloc)
$__internal_0_$__cuda_sm10x_tcgen05_guardrail_trap_col_being_dealloced_not_returned_by_alloc:
[----:B------:R-:W-:Y:S05]  /*2050*/  BPT.TRAP 0x1 ;  /* 0x000000040000795c */ /* 0x000fea0000300000 */
[----:B------:R-:W-:-:S04]  /*2060*/  IMAD.MOV.U32 R3, RZ, RZ, 0x0 ;  /* 0x00000000ff037424 */ /* 0x000fc800078e00ff */
[----:B------:R-:W-:Y:S05]  /*2070*/  RET.REL.NODEC R2 `(gluon_mma) ;  /* 0xffffffdc02e07950 */ /* 0x000fea0003c3ffff */
        .weak           $__internal_1_$__cuda_sm10x_tcgen05_guardrail_trap_phase_invalid_during_alloc
        .type           $__internal_1_$__cuda_sm10x_tcgen05_guardrail_trap_phase_invalid_during_alloc,@function
        .size           $__internal_1_$__cuda_sm10x_tcgen05_guardrail_trap_phase_invalid_during_alloc,($__internal_2_$__cuda_sm10x_tcgen05_guardrail_trap_unallocated_columns_being_dealloced - $__internal_1_$__cuda_sm10x_tcgen05_guardrail_trap_phase_invalid_during_alloc)
$__internal_1_$__cuda_sm10x_tcgen05_guardrail_trap_phase_invalid_during_alloc:
[----:B------:R-:W-:Y:S05]  /*2080*/  BPT.TRAP 0x1 ;  /* 0x000000040000795c */ /* 0x000fea0000300000 */
[----:B------:R-:W-:-:S04]  /*2090*/  IMAD.MOV.U32 R5, RZ, RZ, 0x0 ;  /* 0x00000000ff057424 */ /* 0x000fc800078e00ff */
[----:B------:R-:W-:Y:S05]  /*20a0*/  RET.REL.NODEC R4 `(gluon_mma) ;  /* 0xffffffdc04d47950 */ /* 0x000fea0003c3ffff */
        .weak           $__internal_2_$__cuda_sm10x_tcgen05_guardrail_trap_unallocated_columns_being_dealloced
        .type           $__internal_2_$__cuda_sm10x_tcgen05_guardrail_trap_unallocated_columns_being_dealloced,@function
        .size           $__internal_2_$__cuda_sm10x_tcgen05_guardrail_trap_unallocated_columns_being_dealloced,(.L_x_15 - $__internal_2_$__cuda_sm10x_tcgen05_guardrail_trap_unallocated_columns_being_dealloced)
$__internal_2_$__cuda_sm10x_tcgen05_guardrail_trap_unallocated_columns_being_dealloced:
[----:B------:R-:W-:Y:S05]  /*20b0*/  BPT.TRAP 0x1 ;  /* 0x000000040000795c */ /* 0x000fea0000300000 */
[----:B------:R-:W-:-:S04]  /*20c0*/  IMAD.MOV.U32 R3, RZ, RZ, 0x0 ;  /* 0x00000000ff037424 */ /* 0x000fc800078e00ff */
[----:B------:R-:W-:Y:S05]  /*20d0*/  RET.REL.NODEC R2 `(gluon_mma) ;  /* 0xffffffdc02c87950 */ /* 0x000fea0003c3ffff */
.L_x_12:
[----:B------:R-:W-:-:S00]  /*20e0*/  BRA `(.L_x_12) ;  /* 0xfffffffc00fc7947 */ /* 0x000fc0000383ffff */
[----:B------:R-:W-:-:S00]  /*20f0*/  NOP ;  /* 0x0000000000007918 */ /* 0x000fc00000000000 */
        /* <DEDUP_REMOVED lines=8> */
.L_x_15:


//--------------------- .nv.shared.gluon_mma      --------------------------
	.section	.nv.shared.gluon_mma,"aw",@nobits
	.sectionflags	@""
	.align	16
	.zero		1024


//--------------------- .nv.shared.reserved.0     --------------------------
	.section	.nv.shared.reserved.0,"aw",@nobits
	.align	8
	.weak		__nv_reservedSMEM_offset_0_alias
	.size		__nv_reservedSMEM_offset_0_alias, 0, 64
	.other		__nv_reservedSMEM_offset_0_alias,@"STO_CUDA_RESERVED_SHARED STV_DEFAULT"
__nv_reservedSMEM_offset_0_alias:
	.zero		0
.nv.shared.reserved.0:
	.zero		64
	.weak		__nv_reservedSMEM_allocation_phase
	.type		__nv_reservedSMEM_allocation_phase,@object
	.size		__nv_reservedSMEM_allocation_phase,(.L_0 - __nv_reservedSMEM_allocation_phase)
__nv_reservedSMEM_allocation_phase:
	.zero		1
.L_0:
	.zero		7
	.weak		__nv_reservedSMEM_devtool_atexit_pc
	.type		__nv_reservedSMEM_devtool_atexit_pc,@object
	.size		__nv_reservedSMEM_devtool_atexit_pc,(__nv_reservedSMEM_allocation_mask - __nv_reservedSMEM_devtool_atexit_pc)
__nv_reservedSMEM_devtool_atexit_pc:
	.zero		8
	.weak		__nv_reservedSMEM_allocation_mask
	.type		__nv_reservedSMEM_allocation_mask,@object
	.size		__nv_reservedSMEM_allocation_mask,(.L_2 - __nv_reservedSMEM_allocation_mask)
__nv_reservedSMEM_allocation_mask:
	.zero		4
.L_2:


//--------------------- .nv.constant0.gluon_mma   --------------------------
	.section	.nv.constant0.gluon_mma,"a",@progbits
	.sectionflags	@""
	.align	4
.nv.constant0.gluon_mma:
	.zero		936


//--------------------- SYMBOLS --------------------------

	.type		.nv.reservedSmem.offset0,@object
	.size		.nv.reservedSmem.offset0,0x4
	.type		.nv.reservedSmem.cap,@object
	.size		.nv.reservedSmem.cap,0x4
